//
// Generated by NVIDIA NVVM Compiler
//
// Compiler Build ID: CL-36424714
// Cuda compilation tools, release 13.0, V13.0.88
// Based on NVVM 20.0.0
//

.version 9.0
.target sm_100
.address_size 64

	// .globl	_Z19histogramKernelSlowPKcPji
// _ZZ15histogramKernelPKcPjiE14histogramLocal has been demoted

.visible .entry _Z19histogramKernelSlowPKcPji(
	.param .u64 .ptr .align 1 _Z19histogramKernelSlowPKcPji_param_0,
	.param .u64 .ptr .align 1 _Z19histogramKernelSlowPKcPji_param_1,
	.param .u32 _Z19histogramKernelSlowPKcPji_param_2
)
{
	.reg .pred 	%p<3>;
	.reg .b16 	%rs<6>;
	.reg .b32 	%r<9>;
	.reg .b64 	%rd<9>;

	ld.param.u64 	%rd1, [_Z19histogramKernelSlowPKcPji_param_0];
	ld.param.u64 	%rd2, [_Z19histogramKernelSlowPKcPji_param_1];
	ld.param.u32 	%r2, [_Z19histogramKernelSlowPKcPji_param_2];
	mov.u32 	%r3, %ctaid.x;
	mov.u32 	%r4, %ntid.x;
	mov.u32 	%r5, %tid.x;
	mad.lo.s32 	%r1, %r3, %r4, %r5;
	setp.ge.s32 	%p1, %r1, %r2;
	@%p1 bra 	$L__BB0_3;
	cvta.to.global.u64 	%rd3, %rd1;
	cvt.s64.s32 	%rd4, %r1;
	add.s64 	%rd5, %rd3, %rd4;
	ld.global.nc.u8 	%rs2, [%rd5];
	cvt.u16.u8 	%rs3, %rs2;
	or.b16  	%rs1, %rs3, 32;
	add.s16 	%rs4, %rs1, -97;
	and.b16  	%rs5, %rs4, 255;
	setp.gt.u16 	%p2, %rs5, 25;
	@%p2 bra 	$L__BB0_3;
	cvta.to.global.u64 	%rd6, %rd2;
	cvt.u32.u16 	%r6, %rs1;
	and.b32  	%r7, %r6, 255;
	mul.wide.u32 	%rd7, %r7, 4;
	add.s64 	%rd8, %rd6, %rd7;
	atom.global.add.u32 	%r8, [%rd8+-388], 1;
$L__BB0_3:
	ret;

}
	// .globl	_Z15histogramKernelPKcPji
.visible .entry _Z15histogramKernelPKcPji(
	.param .u64 .ptr .align 1 _Z15histogramKernelPKcPji_param_0,
	.param .u64 .ptr .align 1 _Z15histogramKernelPKcPji_param_1,
	.param .u32 _Z15histogramKernelPKcPji_param_2
)
{
	.reg .pred 	%p<82>;
	.reg .b16 	%rs<7>;
	.reg .b32 	%r<198>;
	.reg .b64 	%rd<59>;
	// demoted variable
	.shared .align 4 .b8 _ZZ15histogramKernelPKcPjiE14histogramLocal[104];
	ld.param.u64 	%rd3, [_Z15histogramKernelPKcPji_param_0];
	ld.param.u64 	%rd4, [_Z15histogramKernelPKcPji_param_1];
	ld.param.u32 	%r133, [_Z15histogramKernelPKcPji_param_2];
	cvta.to.global.u64 	%rd1, %rd4;
	mov.u32 	%r134, %ctaid.x;
	mov.u32 	%r1, %ntid.x;
	mov.u32 	%r2, %tid.x;
	mad.lo.s32 	%r197, %r134, %r1, %r2;
	setp.gt.u32 	%p1, %r2, 25;
	shl.b32 	%r135, %r2, 2;
	mov.u32 	%r136, _ZZ15histogramKernelPKcPjiE14histogramLocal;
	add.s32 	%r4, %r136, %r135;
	@%p1 bra 	$L__BB1_27;
	mov.b32 	%r137, 0;
	st.shared.u32 	[%r4], %r137;
	add.s32 	%r5, %r2, %r1;
	setp.gt.u32 	%p2, %r5, 25;
	@%p2 bra 	$L__BB1_27;
	shl.b32 	%r6, %r1, 2;
	add.s32 	%r7, %r4, %r6;
	mov.b32 	%r138, 0;
	st.shared.u32 	[%r7], %r138;
	add.s32 	%r8, %r5, %r1;
	setp.gt.u32 	%p3, %r8, 25;
	@%p3 bra 	$L__BB1_27;
	add.s32 	%r9, %r7, %r6;
	mov.b32 	%r139, 0;
	st.shared.u32 	[%r9], %r139;
	add.s32 	%r10, %r8, %r1;
	setp.gt.u32 	%p4, %r10, 25;
	@%p4 bra 	$L__BB1_27;
	add.s32 	%r11, %r9, %r6;
	mov.b32 	%r140, 0;
	st.shared.u32 	[%r11], %r140;
	add.s32 	%r12, %r10, %r1;
	setp.gt.u32 	%p5, %r12, 25;
	@%p5 bra 	$L__BB1_27;
	add.s32 	%r13, %r11, %r6;
	mov.b32 	%r141, 0;
	st.shared.u32 	[%r13], %r141;
	add.s32 	%r14, %r12, %r1;
	setp.gt.u32 	%p6, %r14, 25;
	@%p6 bra 	$L__BB1_27;
	add.s32 	%r15, %r13, %r6;
	mov.b32 	%r142, 0;
	st.shared.u32 	[%r15], %r142;
	add.s32 	%r16, %r14, %r1;
	setp.gt.u32 	%p7, %r16, 25;
	@%p7 bra 	$L__BB1_27;
	add.s32 	%r17, %r15, %r6;
	mov.b32 	%r143, 0;
	st.shared.u32 	[%r17], %r143;
	add.s32 	%r18, %r16, %r1;
	setp.gt.u32 	%p8, %r18, 25;
	@%p8 bra 	$L__BB1_27;
	add.s32 	%r19, %r17, %r6;
	mov.b32 	%r144, 0;
	st.shared.u32 	[%r19], %r144;
	add.s32 	%r20, %r18, %r1;
	setp.gt.u32 	%p9, %r20, 25;
	@%p9 bra 	$L__BB1_27;
	add.s32 	%r21, %r19, %r6;
	mov.b32 	%r145, 0;
	st.shared.u32 	[%r21], %r145;
	add.s32 	%r22, %r20, %r1;
	setp.gt.u32 	%p10, %r22, 25;
	@%p10 bra 	$L__BB1_27;
	add.s32 	%r23, %r21, %r6;
	mov.b32 	%r146, 0;
	st.shared.u32 	[%r23], %r146;
	add.s32 	%r24, %r22, %r1;
	setp.gt.u32 	%p11, %r24, 25;
	@%p11 bra 	$L__BB1_27;
	add.s32 	%r25, %r23, %r6;
	mov.b32 	%r147, 0;
	st.shared.u32 	[%r25], %r147;
	add.s32 	%r26, %r24, %r1;
	setp.gt.u32 	%p12, %r26, 25;
	@%p12 bra 	$L__BB1_27;
	add.s32 	%r27, %r25, %r6;
	mov.b32 	%r148, 0;
	st.shared.u32 	[%r27], %r148;
	add.s32 	%r28, %r26, %r1;
	setp.gt.u32 	%p13, %r28, 25;
	@%p13 bra 	$L__BB1_27;
	add.s32 	%r29, %r27, %r6;
	mov.b32 	%r149, 0;
	st.shared.u32 	[%r29], %r149;
	add.s32 	%r30, %r28, %r1;
	setp.gt.u32 	%p14, %r30, 25;
	@%p14 bra 	$L__BB1_27;
	add.s32 	%r31, %r29, %r6;
	mov.b32 	%r150, 0;
	st.shared.u32 	[%r31], %r150;
	add.s32 	%r32, %r30, %r1;
	setp.gt.u32 	%p15, %r32, 25;
	@%p15 bra 	$L__BB1_27;
	add.s32 	%r33, %r31, %r6;
	mov.b32 	%r151, 0;
	st.shared.u32 	[%r33], %r151;
	add.s32 	%r34, %r32, %r1;
	setp.gt.u32 	%p16, %r34, 25;
	@%p16 bra 	$L__BB1_27;
	add.s32 	%r35, %r33, %r6;
	mov.b32 	%r152, 0;
	st.shared.u32 	[%r35], %r152;
	add.s32 	%r36, %r34, %r1;
	setp.gt.u32 	%p17, %r36, 25;
	@%p17 bra 	$L__BB1_27;
	add.s32 	%r37, %r35, %r6;
	mov.b32 	%r153, 0;
	st.shared.u32 	[%r37], %r153;
	add.s32 	%r38, %r36, %r1;
	setp.gt.u32 	%p18, %r38, 25;
	@%p18 bra 	$L__BB1_27;
	add.s32 	%r39, %r37, %r6;
	mov.b32 	%r154, 0;
	st.shared.u32 	[%r39], %r154;
	add.s32 	%r40, %r38, %r1;
	setp.gt.u32 	%p19, %r40, 25;
	@%p19 bra 	$L__BB1_27;
	add.s32 	%r41, %r39, %r6;
	mov.b32 	%r155, 0;
	st.shared.u32 	[%r41], %r155;
	add.s32 	%r42, %r40, %r1;
	setp.gt.u32 	%p20, %r42, 25;
	@%p20 bra 	$L__BB1_27;
	add.s32 	%r43, %r41, %r6;
	mov.b32 	%r156, 0;
	st.shared.u32 	[%r43], %r156;
	add.s32 	%r44, %r42, %r1;
	setp.gt.u32 	%p21, %r44, 25;
	@%p21 bra 	$L__BB1_27;
	add.s32 	%r45, %r43, %r6;
	mov.b32 	%r157, 0;
	st.shared.u32 	[%r45], %r157;
	add.s32 	%r46, %r44, %r1;
	setp.gt.u32 	%p22, %r46, 25;
	@%p22 bra 	$L__BB1_27;
	add.s32 	%r47, %r45, %r6;
	mov.b32 	%r158, 0;
	st.shared.u32 	[%r47], %r158;
	add.s32 	%r48, %r46, %r1;
	setp.gt.u32 	%p23, %r48, 25;
	@%p23 bra 	$L__BB1_27;
	add.s32 	%r49, %r47, %r6;
	mov.b32 	%r159, 0;
	st.shared.u32 	[%r49], %r159;
	add.s32 	%r50, %r48, %r1;
	setp.gt.u32 	%p24, %r50, 25;
	@%p24 bra 	$L__BB1_27;
	add.s32 	%r51, %r49, %r6;
	mov.b32 	%r160, 0;
	st.shared.u32 	[%r51], %r160;
	add.s32 	%r52, %r50, %r1;
	setp.gt.u32 	%p25, %r52, 25;
	@%p25 bra 	$L__BB1_27;
	add.s32 	%r53, %r51, %r6;
	mov.b32 	%r161, 0;
	st.shared.u32 	[%r53], %r161;
	add.s32 	%r162, %r52, %r1;
	setp.gt.u32 	%p26, %r162, 25;
	@%p26 bra 	$L__BB1_27;
	add.s32 	%r163, %r53, %r6;
	mov.b32 	%r164, 0;
	st.shared.u32 	[%r163], %r164;
$L__BB1_27:
	bar.sync 	0;
	setp.ge.s32 	%p27, %r197, %r133;
	@%p27 bra 	$L__BB1_32;
	mov.u32 	%r165, %nctaid.x;
	mul.lo.s32 	%r54, %r1, %r165;
	cvta.to.global.u64 	%rd2, %rd3;
$L__BB1_29:
	cvt.s64.s32 	%rd5, %r197;
	add.s64 	%rd6, %rd2, %rd5;
	ld.global.nc.u8 	%rs2, [%rd6];
	cvt.u16.u8 	%rs3, %rs2;
	or.b16  	%rs1, %rs3, 32;
	add.s16 	%rs4, %rs1, -97;
	and.b16  	%rs5, %rs4, 255;
	setp.gt.u16 	%p28, %rs5, 25;
	@%p28 bra 	$L__BB1_31;
	and.b16  	%rs6, %rs1, 255;
	mul.wide.u16 	%r166, %rs6, 4;
	add.s32 	%r168, %r136, %r166;
	atom.shared.add.u32 	%r169, [%r168+-388], 1;
$L__BB1_31:
	add.s32 	%r197, %r197, %r54;
	setp.lt.s32 	%p29, %r197, %r133;
	@%p29 bra 	$L__BB1_29;
$L__BB1_32:
	setp.gt.u32 	%p30, %r2, 25;
	bar.sync 	0;
	@%p30 bra 	$L__BB1_110;
	ld.shared.u32 	%r57, [%r4];
	setp.eq.s32 	%p31, %r57, 0;
	@%p31 bra 	$L__BB1_35;
	mul.wide.u32 	%rd7, %r2, 4;
	add.s64 	%rd8, %rd1, %rd7;
	atom.global.add.u32 	%r170, [%rd8], %r57;
$L__BB1_35:
	add.s32 	%r58, %r2, %r1;
	setp.gt.u32 	%p32, %r58, 25;
	@%p32 bra 	$L__BB1_110;
	shl.b32 	%r59, %r1, 2;
	add.s32 	%r60, %r4, %r59;
	ld.shared.u32 	%r61, [%r60];
	setp.eq.s32 	%p33, %r61, 0;
	@%p33 bra 	$L__BB1_38;
	mul.wide.u32 	%rd9, %r58, 4;
	add.s64 	%rd10, %rd1, %rd9;
	atom.global.add.u32 	%r171, [%rd10], %r61;
$L__BB1_38:
	add.s32 	%r62, %r58, %r1;
	setp.gt.u32 	%p34, %r62, 25;
	@%p34 bra 	$L__BB1_110;
	add.s32 	%r63, %r60, %r59;
	ld.shared.u32 	%r64, [%r63];
	setp.eq.s32 	%p35, %r64, 0;
	@%p35 bra 	$L__BB1_41;
	mul.wide.u32 	%rd11, %r62, 4;
	add.s64 	%rd12, %rd1, %rd11;
	atom.global.add.u32 	%r172, [%rd12], %r64;
$L__BB1_41:
	add.s32 	%r65, %r62, %r1;
	setp.gt.u32 	%p36, %r65, 25;
	@%p36 bra 	$L__BB1_110;
	add.s32 	%r66, %r63, %r59;
	ld.shared.u32 	%r67, [%r66];
	setp.eq.s32 	%p37, %r67, 0;
	@%p37 bra 	$L__BB1_44;
	mul.wide.u32 	%rd13, %r65, 4;
	add.s64 	%rd14, %rd1, %rd13;
	atom.global.add.u32 	%r173, [%rd14], %r67;
$L__BB1_44:
	add.s32 	%r68, %r65, %r1;
	setp.gt.u32 	%p38, %r68, 25;
	@%p38 bra 	$L__BB1_110;
	add.s32 	%r69, %r66, %r59;
	ld.shared.u32 	%r70, [%r69];
	setp.eq.s32 	%p39, %r70, 0;
	@%p39 bra 	$L__BB1_47;
	mul.wide.u32 	%rd15, %r68, 4;
	add.s64 	%rd16, %rd1, %rd15;
	atom.global.add.u32 	%r174, [%rd16], %r70;
$L__BB1_47:
	add.s32 	%r71, %r68, %r1;
	setp.gt.u32 	%p40, %r71, 25;
	@%p40 bra 	$L__BB1_110;
	add.s32 	%r72, %r69, %r59;
	ld.shared.u32 	%r73, [%r72];
	setp.eq.s32 	%p41, %r73, 0;
	@%p41 bra 	$L__BB1_50;
	mul.wide.u32 	%rd17, %r71, 4;
	add.s64 	%rd18, %rd1, %rd17;
	atom.global.add.u32 	%r175, [%rd18], %r73;
$L__BB1_50:
	add.s32 	%r74, %r71, %r1;
	setp.gt.u32 	%p42, %r74, 25;
	@%p42 bra 	$L__BB1_110;
	add.s32 	%r75, %r72, %r59;
	ld.shared.u32 	%r76, [%r75];
	setp.eq.s32 	%p43, %r76, 0;
	@%p43 bra 	$L__BB1_53;
	mul.wide.u32 	%rd19, %r74, 4;
	add.s64 	%rd20, %rd1, %rd19;
	atom.global.add.u32 	%r176, [%rd20], %r76;
$L__BB1_53:
	add.s32 	%r77, %r74, %r1;
	setp.gt.u32 	%p44, %r77, 25;
	@%p44 bra 	$L__BB1_110;
	add.s32 	%r78, %r75, %r59;
	ld.shared.u32 	%r79, [%r78];
	setp.eq.s32 	%p45, %r79, 0;
	@%p45 bra 	$L__BB1_56;
	mul.wide.u32 	%rd21, %r77, 4;
	add.s64 	%rd22, %rd1, %rd21;
	atom.global.add.u32 	%r177, [%rd22], %r79;
$L__BB1_56:
	add.s32 	%r80, %r77, %r1;
	setp.gt.u32 	%p46, %r80, 25;
	@%p46 bra 	$L__BB1_110;
	add.s32 	%r81, %r78, %r59;
	ld.shared.u32 	%r82, [%r81];
	setp.eq.s32 	%p47, %r82, 0;
	@%p47 bra 	$L__BB1_59;
	mul.wide.u32 	%rd23, %r80, 4;
	add.s64 	%rd24, %rd1, %rd23;
	atom.global.add.u32 	%r178, [%rd24], %r82;
$L__BB1_59:
	add.s32 	%r83, %r80, %r1;
	setp.gt.u32 	%p48, %r83, 25;
	@%p48 bra 	$L__BB1_110;
	add.s32 	%r84, %r81, %r59;
	ld.shared.u32 	%r85, [%r84];
	setp.eq.s32 	%p49, %r85, 0;
	@%p49 bra 	$L__BB1_62;
	mul.wide.u32 	%rd25, %r83, 4;
	add.s64 	%rd26, %rd1, %rd25;
	atom.global.add.u32 	%r179, [%rd26], %r85;
$L__BB1_62:
	add.s32 	%r86, %r83, %r1;
	setp.gt.u32 	%p50, %r86, 25;
	@%p50 bra 	$L__BB1_110;
	add.s32 	%r87, %r84, %r59;
	ld.shared.u32 	%r88, [%r87];
	setp.eq.s32 	%p51, %r88, 0;
	@%p51 bra 	$L__BB1_65;
	mul.wide.u32 	%rd27, %r86, 4;
	add.s64 	%rd28, %rd1, %rd27;
	atom.global.add.u32 	%r180, [%rd28], %r88;
$L__BB1_65:
	add.s32 	%r89, %r86, %r1;
	setp.gt.u32 	%p52, %r89, 25;
	@%p52 bra 	$L__BB1_110;
	add.s32 	%r90, %r87, %r59;
	ld.shared.u32 	%r91, [%r90];
	setp.eq.s32 	%p53, %r91, 0;
	@%p53 bra 	$L__BB1_68;
	mul.wide.u32 	%rd29, %r89, 4;
	add.s64 	%rd30, %rd1, %rd29;
	atom.global.add.u32 	%r181, [%rd30], %r91;
$L__BB1_68:
	add.s32 	%r92, %r89, %r1;
	setp.gt.u32 	%p54, %r92, 25;
	@%p54 bra 	$L__BB1_110;
	add.s32 	%r93, %r90, %r59;
	ld.shared.u32 	%r94, [%r93];
	setp.eq.s32 	%p55, %r94, 0;
	@%p55 bra 	$L__BB1_71;
	mul.wide.u32 	%rd31, %r92, 4;
	add.s64 	%rd32, %rd1, %rd31;
	atom.global.add.u32 	%r182, [%rd32], %r94;
$L__BB1_71:
	add.s32 	%r95, %r92, %r1;
	setp.gt.u32 	%p56, %r95, 25;
	@%p56 bra 	$L__BB1_110;
	add.s32 	%r96, %r93, %r59;
	ld.shared.u32 	%r97, [%r96];
	setp.eq.s32 	%p57, %r97, 0;
	@%p57 bra 	$L__BB1_74;
	mul.wide.u32 	%rd33, %r95, 4;
	add.s64 	%rd34, %rd1, %rd33;
	atom.global.add.u32 	%r183, [%rd34], %r97;
$L__BB1_74:
	add.s32 	%r98, %r95, %r1;
	setp.gt.u32 	%p58, %r98, 25;
	@%p58 bra 	$L__BB1_110;
	add.s32 	%r99, %r96, %r59;
	ld.shared.u32 	%r100, [%r99];
	setp.eq.s32 	%p59, %r100, 0;
	@%p59 bra 	$L__BB1_77;
	mul.wide.u32 	%rd35, %r98, 4;
	add.s64 	%rd36, %rd1, %rd35;
	atom.global.add.u32 	%r184, [%rd36], %r100;
$L__BB1_77:
	add.s32 	%r101, %r98, %r1;
	setp.gt.u32 	%p60, %r101, 25;
	@%p60 bra 	$L__BB1_110;
	add.s32 	%r102, %r99, %r59;
	ld.shared.u32 	%r103, [%r102];
	setp.eq.s32 	%p61, %r103, 0;
	@%p61 bra 	$L__BB1_80;
	mul.wide.u32 	%rd37, %r101, 4;
	add.s64 	%rd38, %rd1, %rd37;
	atom.global.add.u32 	%r185, [%rd38], %r103;
$L__BB1_80:
	add.s32 	%r104, %r101, %r1;
	setp.gt.u32 	%p62, %r104, 25;
	@%p62 bra 	$L__BB1_110;
	add.s32 	%r105, %r102, %r59;
	ld.shared.u32 	%r106, [%r105];
	setp.eq.s32 	%p63, %r106, 0;
	@%p63 bra 	$L__BB1_83;
	mul.wide.u32 	%rd39, %r104, 4;
	add.s64 	%rd40, %rd1, %rd39;
	atom.global.add.u32 	%r186, [%rd40], %r106;
$L__BB1_83:
	add.s32 	%r107, %r104, %r1;
	setp.gt.u32 	%p64, %r107, 25;
	@%p64 bra 	$L__BB1_110;
	add.s32 	%r108, %r105, %r59;
	ld.shared.u32 	%r109, [%r108];
	setp.eq.s32 	%p65, %r109, 0;
	@%p65 bra 	$L__BB1_86;
	mul.wide.u32 	%rd41, %r107, 4;
	add.s64 	%rd42, %rd1, %rd41;
	atom.global.add.u32 	%r187, [%rd42], %r109;
$L__BB1_86:
	add.s32 	%r110, %r107, %r1;
	setp.gt.u32 	%p66, %r110, 25;
	@%p66 bra 	$L__BB1_110;
	add.s32 	%r111, %r108, %r59;
	ld.shared.u32 	%r112, [%r111];
	setp.eq.s32 	%p67, %r112, 0;
	@%p67 bra 	$L__BB1_89;
	mul.wide.u32 	%rd43, %r110, 4;
	add.s64 	%rd44, %rd1, %rd43;
	atom.global.add.u32 	%r188, [%rd44], %r112;
$L__BB1_89:
	add.s32 	%r113, %r110, %r1;
	setp.gt.u32 	%p68, %r113, 25;
	@%p68 bra 	$L__BB1_110;
	add.s32 	%r114, %r111, %r59;
	ld.shared.u32 	%r115, [%r114];
	setp.eq.s32 	%p69, %r115, 0;
	@%p69 bra 	$L__BB1_92;
	mul.wide.u32 	%rd45, %r113, 4;
	add.s64 	%rd46, %rd1, %rd45;
	atom.global.add.u32 	%r189, [%rd46], %r115;
$L__BB1_92:
	add.s32 	%r116, %r113, %r1;
	setp.gt.u32 	%p70, %r116, 25;
	@%p70 bra 	$L__BB1_110;
	add.s32 	%r117, %r114, %r59;
	ld.shared.u32 	%r118, [%r117];
	setp.eq.s32 	%p71, %r118, 0;
	@%p71 bra 	$L__BB1_95;
	mul.wide.u32 	%rd47, %r116, 4;
	add.s64 	%rd48, %rd1, %rd47;
	atom.global.add.u32 	%r190, [%rd48], %r118;
$L__BB1_95:
	add.s32 	%r119, %r116, %r1;
	setp.gt.u32 	%p72, %r119, 25;
	@%p72 bra 	$L__BB1_110;
	add.s32 	%r120, %r117, %r59;
	ld.shared.u32 	%r121, [%r120];
	setp.eq.s32 	%p73, %r121, 0;
	@%p73 bra 	$L__BB1_98;
	mul.wide.u32 	%rd49, %r119, 4;
	add.s64 	%rd50, %rd1, %rd49;
	atom.global.add.u32 	%r191, [%rd50], %r121;
$L__BB1_98:
	add.s32 	%r122, %r119, %r1;
	setp.gt.u32 	%p74, %r122, 25;
	@%p74 bra 	$L__BB1_110;
	add.s32 	%r123, %r120, %r59;
	ld.shared.u32 	%r124, [%r123];
	setp.eq.s32 	%p75, %r124, 0;
	@%p75 bra 	$L__BB1_101;
	mul.wide.u32 	%rd51, %r122, 4;
	add.s64 	%rd52, %rd1, %rd51;
	atom.global.add.u32 	%r192, [%rd52], %r124;
$L__BB1_101:
	add.s32 	%r125, %r122, %r1;
	setp.gt.u32 	%p76, %r125, 25;
	@%p76 bra 	$L__BB1_110;
	add.s32 	%r126, %r123, %r59;
	ld.shared.u32 	%r127, [%r126];
	setp.eq.s32 	%p77, %r127, 0;
	@%p77 bra 	$L__BB1_104;
	mul.wide.u32 	%rd53, %r125, 4;
	add.s64 	%rd54, %rd1, %rd53;
	atom.global.add.u32 	%r193, [%rd54], %r127;
$L__BB1_104:
	add.s32 	%r128, %r125, %r1;
	setp.gt.u32 	%p78, %r128, 25;
	@%p78 bra 	$L__BB1_110;
	add.s32 	%r129, %r126, %r59;
	ld.shared.u32 	%r130, [%r129];
	setp.eq.s32 	%p79, %r130, 0;
	@%p79 bra 	$L__BB1_107;
	mul.wide.u32 	%rd55, %r128, 4;
	add.s64 	%rd56, %rd1, %rd55;
	atom.global.add.u32 	%r194, [%rd56], %r130;
$L__BB1_107:
	add.s32 	%r131, %r128, %r1;
	setp.gt.u32 	%p80, %r131, 25;
	@%p80 bra 	$L__BB1_110;
	add.s32 	%r195, %r129, %r59;
	ld.shared.u32 	%r132, [%r195];
	setp.eq.s32 	%p81, %r132, 0;
	@%p81 bra 	$L__BB1_110;
	mul.wide.u32 	%rd57, %r131, 4;
	add.s64 	%rd58, %rd1, %rd57;
	atom.global.add.u32 	%r196, [%rd58], %r132;
$L__BB1_110:
	ret;

}


// ===== COMPILED SASS (sm_100) =====

	.target	sm_100

	.elftype	@"ET_EXEC"


//--------------------- .note.nv.tkinfo           --------------------------
	.section	.note.nv.tkinfo,"",@"SHT_NOTE"
	.sectionflags	@"SHF_NOTE_NV_TKINFO"
	.tkinfo
        /*0018*/ 	.word	0x00000002
        /*0030*/ 	.string	""
        /*0030*/ 	.string	"ptxas"
        /*0030*/ 	.string	"Cuda compilation tools, release 13.0, V13.0.88"
        /*0030*/ 	.string	"Build cuda_13.0.r13.0/compiler.36424714_0"
        /*0030*/ 	.string	"-arch sm_100 -m 64 "



//--------------------- .note.nv.cuinfo           --------------------------
	.section	.note.nv.cuinfo,"",@"SHT_NOTE"
	.sectionflags	@"SHF_NOTE_NV_CUINFO"
        /*0018*/ 	.short	0x0002
        /*001a*/ 	.short	0x0064
        /*001c*/ 	.short	0x0082
	.zero		2


//--------------------- .nv.info                  --------------------------
	.section	.nv.info,"",@"SHT_CUDA_INFO"
	.align	4


	//----- nvinfo : EIATTR_REGCOUNT
	.align		4
        /*0000*/ 	.byte	0x04, 0x2f
        /*0002*/ 	.short	(.L_1 - .L_0)
	.align		4
.L_0:
        /*0004*/ 	.word	index@(_Z19histogramKernelSlowPKcPji)
        /*0008*/ 	.word	0x0000000a


	//----- nvinfo : EIATTR_FRAME_SIZE
	.align		4
.L_1:
        /*000c*/ 	.byte	0x04, 0x11
        /*000e*/ 	.short	(.L_3 - .L_2)
	.align		4
.L_2:
        /*0010*/ 	.word	index@(_Z19histogramKernelSlowPKcPji)
        /*0014*/ 	.word	0x00000000


	//----- nvinfo : EIATTR_REGCOUNT
	.align		4
.L_3:
        /*0018*/ 	.byte	0x04, 0x2f
        /*001a*/ 	.short	(.L_5 - .L_4)
	.align		4
.L_4:
        /*001c*/ 	.word	index@(_Z15histogramKernelPKcPji)
        /*0020*/ 	.word	0x0000000e


	//----- nvinfo : EIATTR_FRAME_SIZE
	.align		4
.L_5:
        /*0024*/ 	.byte	0x04, 0x11
        /*0026*/ 	.short	(.L_7 - .L_6)
	.align		4
.L_6:
        /*0028*/ 	.word	index@(_Z15histogramKernelPKcPji)
        /*002c*/ 	.word	0x00000000


	//----- nvinfo : EIATTR_MIN_STACK_SIZE
	.align		4
.L_7:
        /*0030*/ 	.byte	0x04, 0x12
        /*0032*/ 	.short	(.L_9 - .L_8)
	.align		4
.L_8:
        /*0034*/ 	.word	index@(_Z15histogramKernelPKcPji)
        /*0038*/ 	.word	0x00000000


	//----- nvinfo : EIATTR_MIN_STACK_SIZE
	.align		4
.L_9:
        /*003c*/ 	.byte	0x04, 0x12
        /*003e*/ 	.short	(.L_11 - .L_10)
	.align		4
.L_10:
        /*0040*/ 	.word	index@(_Z19histogramKernelSlowPKcPji)
        /*0044*/ 	.word	0x00000000
.L_11:


//--------------------- .nv.compat                --------------------------
	.section	.nv.compat,"",@"SHT_CUDA_COMPAT_INFO"
	.align	4
        /*0000*/ 	.byte	0x02, 0x09, 0x00, 0x00, 0x02, 0x02, 0x01, 0x00, 0x02, 0x05, 0x05, 0x00, 0x03, 0x07, 0x01, 0x01
        /*0010*/ 	.byte	0x02, 0x03, 0x00, 0x00, 0x02, 0x06, 0x01, 0x00, 0x04, 0x0b, 0x08, 0x00, 0x09, 0x00, 0x00, 0x00
        /*0020*/ 	.byte	0x00, 0x00, 0x00, 0x00


//--------------------- .nv.info._Z15histogramKernelPKcPji --------------------------
	.section	.nv.info._Z15histogramKernelPKcPji,"",@"SHT_CUDA_INFO"
	.sectionflags	@""
	.align	4


	//----- nvinfo : EIATTR_CUDA_API_VERSION
	.align		4
        /*0000*/ 	.byte	0x04, 0x37
        /*0002*/ 	.short	(.L_13 - .L_12)
.L_12:
        /*0004*/ 	.word	0x00000082


	//----- nvinfo : EIATTR_KPARAM_INFO
	.align		4
.L_13:
        /*0008*/ 	.byte	0x04, 0x17
        /*000a*/ 	.short	(.L_15 - .L_14)
.L_14:
        /*000c*/ 	.word	0x00000000
        /*0010*/ 	.short	0x0002
        /*0012*/ 	.short	0x0010
        /*0014*/ 	.byte	0x00, 0xf0, 0x11, 0x00


	//----- nvinfo : EIATTR_KPARAM_INFO
	.align		4
.L_15:
        /*0018*/ 	.byte	0x04, 0x17
        /*001a*/ 	.short	(.L_17 - .L_16)
.L_16:
        /*001c*/ 	.word	0x00000000
        /*0020*/ 	.short	0x0001
        /*0022*/ 	.short	0x0008
        /*0024*/ 	.byte	0x00, 0xf5, 0x21, 0x00


	//----- nvinfo : EIATTR_KPARAM_INFO
	.align		4
.L_17:
        /*0028*/ 	.byte	0x04, 0x17
        /*002a*/ 	.short	(.L_19 - .L_18)
.L_18:
        /*002c*/ 	.word	0x00000000
        /*0030*/ 	.short	0x0000
        /*0032*/ 	.short	0x0000
        /*0034*/ 	.byte	0x00, 0xf5, 0x21, 0x00


	//----- nvinfo : EIATTR_SPARSE_MMA_MASK
	.align		4
.L_19:
        /*0038*/ 	.byte	0x03, 0x50
        /*003a*/ 	.short	0x0000


	//----- nvinfo : EIATTR_MAXREG_COUNT
	.align		4
        /*003c*/ 	.byte	0x03, 0x1b
        /*003e*/ 	.short	0x00ff


	//----- nvinfo : EIATTR_NUM_BARRIERS
	.align		4
        /*0040*/ 	.byte	0x02, 0x4c
        /*0042*/ 	.byte	0x01
	.zero		1


	//----- nvinfo : EIATTR_MERCURY_ISA_VERSION
	.align		4
        /*0044*/ 	.byte	0x03, 0x5f
        /*0046*/ 	.short	0x0101


	//----- nvinfo : EIATTR_VRC_CTA_INIT_COUNT
	.align		4
        /*0048*/ 	.byte	0x02, 0x4a
	.zero		1
	.zero		1


	//----- nvinfo : EIATTR_EXIT_INSTR_OFFSETS
	.align		4
        /*004c*/ 	.byte	0x04, 0x1c
        /*004e*/ 	.short	(.L_21 - .L_20)


	//   ....[0]....
.L_20:
        /*0050*/ 	.word	0x00000a70


	//   ....[1]....
        /*0054*/ 	.word	0x00000b20


	//   ....[2]....
        /*0058*/ 	.word	0x00000be0


	//   ....[3]....
        /*005c*/ 	.word	0x00000ca0


	//   ....[4]....
        /*0060*/ 	.word	0x00000d60


	//   ....[5]....
        /*0064*/ 	.word	0x00000e20


	//   ....[6]....
        /*0068*/ 	.word	0x00000ee0


	//   ....[7]....
        /*006c*/ 	.word	0x00000fa0


	//   ....[8]....
        /*0070*/ 	.word	0x00001060


	//   ....[9]....
        /*0074*/ 	.word	0x00001120


	//   ....[10]....
        /*0078*/ 	.word	0x000011e0


	//   ....[11]....
        /*007c*/ 	.word	0x000012a0


	//   ....[12]....
        /*0080*/ 	.word	0x00001360


	//   ....[13]....
        /*0084*/ 	.word	0x00001420


	//   ....[14]....
        /*0088*/ 	.word	0x000014e0


	//   ....[15]....
        /*008c*/ 	.word	0x000015a0


	//   ....[16]....
        /*0090*/ 	.word	0x00001660


	//   ....[17]....
        /*0094*/ 	.word	0x00001720


	//   ....[18]....
        /*0098*/ 	.word	0x000017e0


	//   ....[19]....
        /*009c*/ 	.word	0x000018a0


	//   ....[20]....
        /*00a0*/ 	.word	0x00001960


	//   ....[21]....
        /*00a4*/ 	.word	0x00001a20


	//   ....[22]....
        /*00a8*/ 	.word	0x00001ae0


	//   ....[23]....
        /*00ac*/ 	.word	0x00001ba0


	//   ....[24]....
        /*00b0*/ 	.word	0x00001c60


	//   ....[25]....
        /*00b4*/ 	.word	0x00001d20


	//   ....[26]....
        /*00b8*/ 	.word	0x00001d60


	//   ....[27]....
        /*00bc*/ 	.word	0x00001da0


	//----- nvinfo : EIATTR_CRS_STACK_SIZE
	.align		4
.L_21:
        /*00c0*/ 	.byte	0x04, 0x1e
        /*00c2*/ 	.short	(.L_23 - .L_22)
.L_22:
        /*00c4*/ 	.word	0x00000000


	//----- nvinfo : EIATTR_CBANK_PARAM_SIZE
	.align		4
.L_23:
        /*00c8*/ 	.byte	0x03, 0x19
        /*00ca*/ 	.short	0x0014


	//----- nvinfo : EIATTR_PARAM_CBANK
	.align		4
        /*00cc*/ 	.byte	0x04, 0x0a
        /*00ce*/ 	.short	(.L_25 - .L_24)
	.align		4
.L_24:
        /*00d0*/ 	.word	index@(.nv.constant0._Z15histogramKernelPKcPji)
        /*00d4*/ 	.short	0x0380
        /*00d6*/ 	.short	0x0014


	//----- nvinfo : EIATTR_SW_WAR
	.align		4
.L_25:
        /*00d8*/ 	.byte	0x04, 0x36
        /*00da*/ 	.short	(.L_27 - .L_26)
.L_26:
        /*00dc*/ 	.word	0x00000008
.L_27:


//--------------------- .nv.info._Z19histogramKernelSlowPKcPji --------------------------
	.section	.nv.info._Z19histogramKernelSlowPKcPji,"",@"SHT_CUDA_INFO"
	.sectionflags	@""
	.align	4


	//----- nvinfo : EIATTR_CUDA_API_VERSION
	.align		4
        /*0000*/ 	.byte	0x04, 0x37
        /*0002*/ 	.short	(.L_29 - .L_28)
.L_28:
        /*0004*/ 	.word	0x00000082


	//----- nvinfo : EIATTR_KPARAM_INFO
	.align		4
.L_29:
        /*0008*/ 	.byte	0x04, 0x17
        /*000a*/ 	.short	(.L_31 - .L_30)
.L_30:
        /*000c*/ 	.word	0x00000000
        /*0010*/ 	.short	0x0002
        /*0012*/ 	.short	0x0010
        /*0014*/ 	.byte	0x00, 0xf0, 0x11, 0x00


	//----- nvinfo : EIATTR_KPARAM_INFO
	.align		4
.L_31:
        /*0018*/ 	.byte	0x04, 0x17
        /*001a*/ 	.short	(.L_33 - .L_32)
.L_32:
        /*001c*/ 	.word	0x00000000
        /*0020*/ 	.short	0x0001
        /*0022*/ 	.short	0x0008
        /*0024*/ 	.byte	0x00, 0xf5, 0x21, 0x00


	//----- nvinfo : EIATTR_KPARAM_INFO
	.align		4
.L_33:
        /*0028*/ 	.byte	0x04, 0x17
        /*002a*/ 	.short	(.L_35 - .L_34)
.L_34:
        /*002c*/ 	.word	0x00000000
        /*0030*/ 	.short	0x0000
        /*0032*/ 	.short	0x0000
        /*0034*/ 	.byte	0x00, 0xf5, 0x21, 0x00


	//----- nvinfo : EIATTR_SPARSE_MMA_MASK
	.align		4
.L_35:
        /*0038*/ 	.byte	0x03, 0x50
        /*003a*/ 	.short	0x0000


	//----- nvinfo : EIATTR_MAXREG_COUNT
	.align		4
        /*003c*/ 	.byte	0x03, 0x1b
        /*003e*/ 	.short	0x00ff


	//----- nvinfo : EIATTR_MERCURY_ISA_VERSION
	.align		4
        /*0040*/ 	.byte	0x03, 0x5f
        /*0042*/ 	.short	0x0101


	//----- nvinfo : EIATTR_VRC_CTA_INIT_COUNT
	.align		4
        /*0044*/ 	.byte	0x02, 0x4a
	.zero		1
	.zero		1


	//----- nvinfo : EIATTR_EXIT_INSTR_OFFSETS
	.align		4
        /*0048*/ 	.byte	0x04, 0x1c
        /*004a*/ 	.short	(.L_37 - .L_36)


	//   ....[0]....
.L_36:
        /*004c*/ 	.word	0x00000070


	//   ....[1]....
        /*0050*/ 	.word	0x00000110


	//   ....[2]....
        /*0054*/ 	.word	0x00000170


	//----- nvinfo : EIATTR_CBANK_PARAM_SIZE
	.align		4
.L_37:
        /*0058*/ 	.byte	0x03, 0x19
        /*005a*/ 	.short	0x0014


	//----- nvinfo : EIATTR_PARAM_CBANK
	.align		4
        /*005c*/ 	.byte	0x04, 0x0a
        /*005e*/ 	.short	(.L_39 - .L_38)
	.align		4
.L_38:
        /*0060*/ 	.word	index@(.nv.constant0._Z19histogramKernelSlowPKcPji)
        /*0064*/ 	.short	0x0380
        /*0066*/ 	.short	0x0014


	//----- nvinfo : EIATTR_SW_WAR
	.align		4
.L_39:
        /*0068*/ 	.byte	0x04, 0x36
        /*006a*/ 	.short	(.L_41 - .L_40)
.L_40:
        /*006c*/ 	.word	0x00000008
.L_41:


//--------------------- .nv.callgraph             --------------------------
	.section	.nv.callgraph,"",@"SHT_CUDA_CALLGRAPH"
	.align	4
	.sectionentsize	8
	.align		4
        /*0000*/ 	.word	0x00000000
	.align		4
        /*0004*/ 	.word	0xffffffff
	.align		4
        /*0008*/ 	.word	0x00000000
	.align		4
        /*000c*/ 	.word	0xfffffffe
	.align		4
        /*0010*/ 	.word	0x00000000
	.align		4
        /*0014*/ 	.word	0xfffffffd
	.align		4
        /*0018*/ 	.word	0x00000000
	.align		4
        /*001c*/ 	.word	0xfffffffc


//--------------------- .text._Z15histogramKernelPKcPji --------------------------
	.section	.text._Z15histogramKernelPKcPji,"ax",@progbits
	.align	128
        .global         _Z15histogramKernelPKcPji
        .type           _Z15histogramKernelPKcPji,@function
        .size           _Z15histogramKernelPKcPji,(.L_x_59 - _Z15histogramKernelPKcPji)
        .other          _Z15histogramKernelPKcPji,@"STO_CUDA_ENTRY STV_DEFAULT"
_Z15histogramKernelPKcPji:
.text._Z15histogramKernelPKcPji:
[----:B------:R-:W-:Y:S01]  /*0000*/  LDC R1, c[0x0][0x37c] ;  /* 0x0000df00ff017b82 */ /* 0x000fe20000000800 */
[----:B------:R-:W0:Y:S07]  /*0010*/  S2R R5, SR_TID.X ;  /* 0x0000000000057919 */ /* 0x000e2e0000002100 */
[----:B------:R-:W1:Y:S01]  /*0020*/  S2UR UR5, SR_CgaCtaId ;  /* 0x00000000000579c3 */ /* 0x000e620000008800 */
[----:B------:R-:W-:Y:S01]  /*0030*/  UMOV UR4, 0x400 ;  /* 0x0000040000047882 */ /* 0x000fe20000000000 */
[----:B------:R-:W-:Y:S06]  /*0040*/  BSSY.RECONVERGENT B0, `(.L_x_0) ;  /* 0x0000085000007945 */ /* 0x000fec0003800200 */
[----:B------:R-:W2:Y:S08]  /*0050*/  S2UR UR6, SR_CTAID.X ;  /* 0x00000000000679c3 */ /* 0x000eb00000002500 */
[----:B------:R-:W2:Y:S01]  /*0060*/  LDC R0, c[0x0][0x360] ;  /* 0x0000d800ff007b82 */ /* 0x000ea20000000800 */
[----:B-1----:R-:W-:Y:S01]  /*0070*/  ULEA UR4, UR5, UR4, 0x18 ;  /* 0x0000000405047291 */ /* 0x002fe2000f8ec0ff */
[----:B0-----:R-:W-:-:S05]  /*0080*/  ISETP.GT.U32.AND P0, PT, R5, 0x19, PT ;  /* 0x000000190500780c */ /* 0x001fca0003f04070 */
[----:B------:R-:W-:Y:S01]  /*0090*/  LEA R3, R5, UR4, 0x2 ;  /* 0x0000000405037c11 */ /* 0x000fe2000f8e10ff */
[----:B--2---:R-:W-:-:S07]  /*00a0*/  IMAD R2, R0, UR6, R5 ;  /* 0x0000000600027c24 */ /* 0x004fce000f8e0205 */
[----:B------:R-:W-:Y:S05]  /*00b0*/  @P0 BRA `(.L_x_1) ;  /* 0x0000000400f40947 */ /* 0x000fea0003800000 */
[----:B------:R0:W-:Y:S01]  /*00c0*/  STS [R3], RZ ;  /* 0x000000ff03007388 */ /* 0x0001e20000000800 */
[----:B------:R-:W-:-:S05]  /*00d0*/  IMAD.IADD R7, R0, 0x1, R5 ;  /* 0x0000000100077824 */ /* 0x000fca00078e0205 */
[----:B------:R-:W-:-:S13]  /*00e0*/  ISETP.GT.U32.AND P0, PT, R7, 0x19, PT ;  /* 0x000000190700780c */ /* 0x000fda0003f04070 */
[----:B0-----:R-:W-:Y:S05]  /*00f0*/  @P0 BRA `(.L_x_1) ;  /* 0x0000000400e40947 */ /* 0x001fea0003800000 */
[----:B------:R-:W-:Y:S02]  /*0100*/  IMAD R9, R0, 0x4, R3 ;  /* 0x0000000400097824 */ /* 0x000fe400078e0203 */
[----:B------:R-:W-:-:S03]  /*0110*/  IMAD.IADD R7, R7, 0x1, R0 ;  /* 0x0000000107077824 */ /* 0x000fc600078e0200 */
[----:B------:R0:W-:Y:S02]  /*0120*/  STS [R9], RZ ;  /* 0x000000ff09007388 */ /* 0x0001e40000000800 */
[----:B------:R-:W-:-:S13]  /*0130*/  ISETP.GT.U32.AND P0, PT, R7, 0x19, PT ;  /* 0x000000190700780c */ /* 0x000fda0003f04070 */
[----:B0-----:R-:W-:Y:S05]  /*0140*/  @P0 BRA `(.L_x_1) ;  /* 0x0000000400d00947 */ /* 0x001fea0003800000 */
[----:B------:R-:W-:Y:S01]  /*0150*/  IMAD R9, R0, 0x4, R9 ;  /* 0x0000000400097824 */ /* 0x000fe200078e0209 */
[----:B------:R-:W-:-:S04]  /*0160*/  IADD3 R7, PT, PT, R7, R0, RZ ;  /* 0x0000000007077210 */ /* 0x000fc80007ffe0ff */
[----:B------:R0:W-:Y:S01]  /*0170*/  STS [R9], RZ ;  /* 0x000000ff09007388 */ /* 0x0001e20000000800 */
[----:B------:R-:W-:-:S13]  /*0180*/  ISETP.GT.U32.AND P0, PT, R7, 0x19, PT ;  /* 0x000000190700780c */ /* 0x000fda0003f04070 */
[----:B0-----:R-:W-:Y:S05]  /*0190*/  @P0 BRA `(.L_x_1) ;  /* 0x0000000400bc0947 */ /* 0x001fea0003800000 */
[----:B------:R-:W-:Y:S02]  /*01a0*/  IMAD R9, R0, 0x4, R9 ;  /* 0x0000000400097824 */ /* 0x000fe400078e0209 */
[----:B------:R-:W-:-:S03]  /*01b0*/  IMAD.IADD R7, R7, 0x1, R0 ;  /* 0x0000000107077824 */ /* 0x000fc600078e0200 */
[----:B------:R0:W-:Y:S02]  /*01c0*/  STS [R9], RZ ;  /* 0x000000ff09007388 */ /* 0x0001e40000000800 */
[----:B------:R-:W-:-:S13]  /*01d0*/  ISETP.GT.U32.AND P0, PT, R7, 0x19, PT ;  /* 0x000000190700780c */ /* 0x000fda0003f04070 */
[----:B0-----:R-:W-:Y:S05]  /*01e0*/  @P0 BRA `(.L_x_1) ;  /* 0x0000000400a80947 */ /* 0x001fea0003800000 */
[----:B------:R-:W-:Y:S02]  /*01f0*/  IMAD R9, R0, 0x4, R9 ;  /* 0x0000000400097824 */ /* 0x000fe400078e0209 */
[----:B------:R-:W-:-:S03]  /*0200*/  IMAD.IADD R7, R7, 0x1, R0 ;  /* 0x0000000107077824 */ /* 0x000fc600078e0200 */
[----:B------:R0:W-:Y:S02]  /*0210*/  STS [R9], RZ ;  /* 0x000000ff09007388 */ /* 0x0001e40000000800 */
[----:B------:R-:W-:-:S13]  /*0220*/  ISETP.GT.U32.AND P0, PT, R7, 0x19, PT ;  /* 0x000000190700780c */ /* 0x000fda0003f04070 */
[----:B0-----:R-:W-:Y:S05]  /*0230*/  @P0 BRA `(.L_x_1) ;  /* 0x0000000400940947 */ /* 0x001fea0003800000 */
[----:B------:R-:W-:Y:S01]  /*0240*/  LEA R9, R0, R9, 0x2 ;  /* 0x0000000900097211 */ /* 0x000fe200078e10ff */
[----:B------:R-:W-:-:S04]  /*0250*/  IMAD.IADD R7, R7, 0x1, R0 ;  /* 0x0000000107077824 */ /* 0x000fc800078e0200 */
        /* <DEDUP_REMOVED lines=93> */
[----:B------:R-:W-:Y:S02]  /*0830*/  IMAD.IADD R7, R7, 0x1, R0 ;  /* 0x0000000107077824 */ /* 0x000fe400078e0200 */
[----:B------:R-:W-:-:S03]  /*0840*/  IMAD R9, R0, 0x4, R9 ;  /* 0x0000000400097824 */ /* 0x000fc600078e0209 */
[----:B------:R-:W-:Y:S02]  /*0850*/  ISETP.GT.U32.AND P0, PT, R7, 0x19, PT ;  /* 0x000000190700780c */ /* 0x000fe40003f04070 */
[----:B------:R0:W-:Y:S11]  /*0860*/  STS [R9], RZ ;  /* 0x000000ff09007388 */ /* 0x0001f60000000800 */
[----:B------:R-:W-:-:S05]  /*0870*/  @!P0 LEA R4, R0, R9, 0x2 ;  /* 0x0000000900048211 */ /* 0x000fca00078e10ff */
[----:B------:R0:W-:Y:S02]  /*0880*/  @!P0 STS [R4], RZ ;  /* 0x000000ff04008388 */ /* 0x0001e40000000800 */
.L_x_1:
[----:B------:R-:W-:Y:S05]  /*0890*/  BSYNC.RECONVERGENT B0 ;  /* 0x0000000000007941 */ /* 0x000fea0003800200 */
.L_x_0:
[----:B------:R-:W1:Y:S01]  /*08a0*/  LDCU UR5, c[0x0][0x390] ;  /* 0x00007200ff0577ac */ /* 0x000e620008000800 */
[----:B------:R-:W-:Y:S01]  /*08b0*/  BSSY.RECONVERGENT B0, `(.L_x_2) ;  /* 0x0000019000007945 */ /* 0x000fe20003800200 */
[----:B------:R-:W2:Y:S01]  /*08c0*/  LDCU.64 UR6, c[0x0][0x358] ;  /* 0x00006b00ff0677ac */ /* 0x000ea20008000a00 */
[----:B------:R-:W3:Y:S01]  /*08d0*/  LDCU UR10, c[0x0][0x390] ;  /* 0x00007200ff0a77ac */ /* 0x000ee20008000800 */
[----:B------:R-:W4:Y:S01]  /*08e0*/  LDCU.64 UR8, c[0x0][0x380] ;  /* 0x00007000ff0877ac */ /* 0x000f220008000a00 */
[----:B------:R-:W-:Y:S01]  /*08f0*/  BAR.SYNC.DEFER_BLOCKING 0x0 ;  /* 0x0000000000007b1d */ /* 0x000fe20000010000 */
[----:B-1----:R-:W-:-:S13]  /*0900*/  ISETP.GE.AND P0, PT, R2, UR5, PT ;  /* 0x0000000502007c0c */ /* 0x002fda000bf06270 */
[----:B--234-:R-:W-:Y:S05]  /*0910*/  @P0 BRA `(.L_x_3) ;  /* 0x0000000000480947 */ /* 0x01cfea0003800000 */
[----:B------:R-:W0:Y:S02]  /*0920*/  LDCU UR5, c[0x0][0x370] ;  /* 0x00006e00ff0577ac */ /* 0x000e240008000800 */
[----:B0-----:R-:W-:-:S07]  /*0930*/  IMAD R9, R0, UR5, RZ ;  /* 0x0000000500097c24 */ /* 0x001fce000f8e02ff */
.L_x_6:
[----:B------:R-:W-:-:S04]  /*0940*/  IADD3 R6, P0, PT, R2, UR8, RZ ;  /* 0x0000000802067c10 */ /* 0x000fc8000ff1e0ff */
[----:B------:R-:W-:-:S05]  /*0950*/  LEA.HI.X.SX32 R7, R2, UR9, 0x1, P0 ;  /* 0x0000000902077c11 */ /* 0x000fca00080f0eff */
[----:B------:R-:W2:Y:S01]  /*0960*/  LDG.E.U8.CONSTANT R6, desc[UR6][R6.64] ;  /* 0x0000000606067981 */ /* 0x000ea2000c1e9100 */
[----:B------:R-:W-:Y:S01]  /*0970*/  IMAD.IADD R2, R9, 0x1, R2 ;  /* 0x0000000109027824 */ /* 0x000fe200078e0202 */
[----:B------:R-:W-:Y:S04]  /*0980*/  BSSY.RECONVERGENT B1, `(.L_x_4) ;  /* 0x000000a000017945 */ /* 0x000fe80003800200 */
[----:B------:R-:W-:Y:S02]  /*0990*/  ISETP.GE.AND P1, PT, R2, UR10, PT ;  /* 0x0000000a02007c0c */ /* 0x000fe4000bf26270 */
[----:B--2---:R-:W-:-:S05]  /*09a0*/  LOP3.LUT R8, R6, 0x20, RZ, 0xfc, !PT ;  /* 0x0000002006087812 */ /* 0x004fca00078efcff */
[----:B0-----:R-:W-:-:S05]  /*09b0*/  VIADD R4, R8, 0xffffff9f ;  /* 0xffffff9f08047836 */ /* 0x001fca0000000000 */
[----:B------:R-:W-:-:S04]  /*09c0*/  LOP3.LUT R4, R4, 0xff, RZ, 0xc0, !PT ;  /* 0x000000ff04047812 */ /* 0x000fc800078ec0ff */
[----:B------:R-:W-:-:S13]  /*09d0*/  ISETP.GT.U32.AND P0, PT, R4, 0x19, PT ;  /* 0x000000190400780c */ /* 0x000fda0003f04070 */
[----:B------:R-:W-:Y:S05]  /*09e0*/  @P0 BRA `(.L_x_5) ;  /* 0x00000000000c0947 */ /* 0x000fea0003800000 */
[----:B------:R-:W-:-:S04]  /*09f0*/  LOP3.LUT R4, R8, 0xff, RZ, 0xc0, !PT ;  /* 0x000000ff08047812 */ /* 0x000fc800078ec0ff */
[----:B------:R-:W-:-:S05]  /*0a00*/  LEA R4, R4, UR4, 0x2 ;  /* 0x0000000404047c11 */ /* 0x000fca000f8e10ff */
[----:B------:R0:W-:Y:S02]  /*0a10*/  ATOMS.POPC.INC.32 RZ, [R4+URZ+-0x184] ;  /* 0xfffe7c0004ff7f8c */ /* 0x0001e4000d8000ff */
.L_x_5:
[----:B------:R-:W-:Y:S05]  /*0a20*/  BSYNC.RECONVERGENT B1 ;  /* 0x0000000000017941 */ /* 0x000fea0003800200 */
.L_x_4:
[----:B------:R-:W-:Y:S05]  /*0a30*/  @!P1 BRA `(.L_x_6) ;  /* 0xfffffffc00c09947 */ /* 0x000fea000383ffff */
.L_x_3:
[----:B------:R-:W-:Y:S05]  /*0a40*/  BSYNC.RECONVERGENT B0 ;  /* 0x0000000000007941 */ /* 0x000fea0003800200 */
.L_x_2:
[----:B------:R-:W-:Y:S01]  /*0a50*/  BAR.SYNC.DEFER_BLOCKING 0x0 ;  /* 0x0000000000007b1d */ /* 0x000fe20000010000 */
[----:B------:R-:W-:-:S13]  /*0a60*/  ISETP.GT.U32.AND P0, PT, R5, 0x19, PT ;  /* 0x000000190500780c */ /* 0x000fda0003f04070 */
[----:B------:R-:W-:Y:S05]  /*0a70*/  @P0 EXIT ;  /* 0x000000000000094d */ /* 0x000fea0003800000 */
[----:B0-----:R-:W0:Y:S01]  /*0a80*/  LDS R9, [R3] ;  /* 0x0000000003097984 */ /* 0x001e220000000800 */
[----:B------:R-:W-:Y:S01]  /*0a90*/  IMAD.IADD R11, R0, 0x1, R5 ;  /* 0x00000001000b7824 */ /* 0x000fe200078e0205 */
[----:B------:R-:W-:Y:S04]  /*0aa0*/  BSSY.RECONVERGENT B0, `(.L_x_7) ;  /* 0x0000007000007945 */ /* 0x000fe80003800200 */
[----:B------:R-:W-:Y:S02]  /*0ab0*/  ISETP.GT.U32.AND P1, PT, R11, 0x19, PT ;  /* 0x000000190b00780c */ /* 0x000fe40003f24070 */
[----:B0-----:R-:W-:-:S13]  /*0ac0*/  ISETP.NE.AND P0, PT, R9, RZ, PT ;  /* 0x000000ff0900720c */ /* 0x001fda0003f05270 */
[----:B------:R-:W-:Y:S05]  /*0ad0*/  @!P0 BRA `(.L_x_8) ;  /* 0x00000000000c8947 */ /* 0x000fea0003800000 */
[----:B------:R-:W0:Y:S02]  /*0ae0*/  LDC.64 R6, c[0x0][0x388] ;  /* 0x0000e200ff067b82 */ /* 0x000e240000000a00 */
[----:B0-----:R-:W-:-:S05]  /*0af0*/  IMAD.WIDE.U32 R4, R5, 0x4, R6 ;  /* 0x0000000405047825 */ /* 0x001fca00078e0006 */
[----:B------:R0:W-:Y:S02]  /*0b00*/  REDG.E.ADD.STRONG.GPU desc[UR6][R4.64], R9 ;  /* 0x000000090400798e */ /* 0x0001e4000c12e106 */
.L_x_8:
[----:B------:R-:W-:Y:S05]  /*0b10*/  BSYNC.RECONVERGENT B0 ;  /* 0x0000000000007941 */ /* 0x000fea0003800200 */
.L_x_7:
[----:B------:R-:W-:Y:S05]  /*0b20*/  @P1 EXIT ;  /* 0x000000000000194d */ /* 0x000fea0003800000 */
[----:B------:R-:W-:Y:S01]  /*0b30*/  IMAD R7, R0, 0x4, R3 ;  /* 0x0000000400077824 */ /* 0x000fe200078e0203 */
[----:B0-----:R-:W-:Y:S01]  /*0b40*/  IADD3 R9, PT, PT, R11, R0, RZ ;  /* 0x000000000b097210 */ /* 0x001fe20007ffe0ff */
[----:B------:R-:W-:Y:S03]  /*0b50*/  BSSY.RECONVERGENT B0, `(.L_x_9) ;  /* 0x0000008000007945 */ /* 0x000fe60003800200 */
[----:B------:R-:W0:Y:S01]  /*0b60*/  LDS R5, [R7] ;  /* 0x0000000007057984 */ /* 0x000e220000000800 */
[----:B------:R-:W-:Y:S02]  /*0b70*/  ISETP.GT.U32.AND P1, PT, R9, 0x19, PT ;  /* 0x000000190900780c */ /* 0x000fe40003f24070 */
[----:B0-----:R-:W-:-:S13]  /*0b80*/  ISETP.NE.AND P0, PT, R5, RZ, PT ;  /* 0x000000ff0500720c */ /* 0x001fda0003f05270 */
[----:B------:R-:W-:Y:S05]  /*0b90*/  @!P0 BRA `(.L_x_10) ;  /* 0x00000000000c8947 */ /* 0x000fea0003800000 */
[----:B------:R-:W0:Y:S02]  /*0ba0*/  LDC.64 R2, c[0x0][0x388] ;  /* 0x0000e200ff027b82 */ /* 0x000e240000000a00 */
[----:B0-----:R-:W-:-:S05]  /*0bb0*/  IMAD.WIDE.U32 R2, R11, 0x4, R2 ;  /* 0x000000040b027825 */ /* 0x001fca00078e0002 */
[----:B------:R0:W-:Y:S02]  /*0bc0*/  REDG.E.ADD.STRONG.GPU desc[UR6][R2.64], R5 ;  /* 0x000000050200798e */ /* 0x0001e4000c12e106 */
.L_x_10:
[----:B------:R-:W-:Y:S05]  /*0bd0*/  BSYNC.RECONVERGENT B0 ;  /* 0x0000000000007941 */ /* 0x000fea0003800200 */
.L_x_9:
[----:B------:R-:W-:Y:S05]  /*0be0*/  @P1 EXIT ;  /* 0x000000000000194d */ /* 0x000fea0003800000 */
[----:B------:R-:W-:Y:S01]  /*0bf0*/  IMAD R7, R0, 0x4, R7 ;  /* 0x0000000400077824 */ /* 0x000fe200078e0207 */
[----:B------:R-:W-:Y:S01]  /*0c00*/  BSSY.RECONVERGENT B0, `(.L_x_11) ;  /* 0x0000009000007945 */ /* 0x000fe20003800200 */
[----:B------:R-:W-:-:S03]  /*0c10*/  IMAD.IADD R11, R9, 0x1, R0 ;  /* 0x00000001090b7824 */ /* 0x000fc600078e0200 */
[----:B0-----:R-:W0:Y:S02]  /*0c20*/  LDS R5, [R7] ;  /* 0x0000000007057984 */ /* 0x001e240000000800 */
[----:B------:R-:W-:Y:S02]  /*0c30*/  ISETP.GT.U32.AND P1, PT, R11, 0x19, PT ;  /* 0x000000190b00780c */ /* 0x000fe40003f24070 */
[----:B0-----:R-:W-:-:S13]  /*0c40*/  ISETP.NE.AND P0, PT, R5, RZ, PT ;  /* 0x000000ff0500720c */ /* 0x001fda0003f05270 */
[----:B------:R-:W-:Y:S05]  /*0c50*/  @!P0 BRA `(.L_x_12) ;  /* 0x00000000000c8947 */ /* 0x000fea0003800000 */
[----:B------:R-:W0:Y:S02]  /*0c60*/  LDC.64 R2, c[0x0][0x388] ;  /* 0x0000e200ff027b82 */ /* 0x000e240000000a00 */
[----:B0-----:R-:W-:-:S05]  /*0c70*/  IMAD.WIDE.U32 R2, R9, 0x4, R2 ;  /* 0x0000000409027825 */ /* 0x001fca00078e0002 */
[----:B------:R0:W-:Y:S02]  /*0c80*/  REDG.E.ADD.STRONG.GPU desc[UR6][R2.64], R5 ;  /* 0x000000050200798e */ /* 0x0001e4000c12e106 */
.L_x_12:
[----:B------:R-:W-:Y:S05]  /*0c90*/  BSYNC.RECONVERGENT B0 ;  /* 0x0000000000007941 */ /* 0x000fea0003800200 */
.L_x_11:
        /* <DEDUP_REMOVED lines=11> */
.L_x_14:
[----:B------:R-:W-:Y:S05]  /*0d50*/  BSYNC.RECONVERGENT B0 ;  /* 0x0000000000007941 */ /* 0x000fea0003800200 */
.L_x_13:
[----:B------:R-:W-:Y:S05]  /*0d60*/  @P1 EXIT ;  /* 0x000000000000194d */ /* 0x000fea0003800000 */
[----:B------:R-:W-:Y:S01]  /*0d70*/  LEA R7, R0, R7, 0x2 ;  /* 0x0000000700077211 */ /* 0x000fe200078e10ff */
[----:B------:R-:W-:Y:S01]  /*0d80*/  IMAD.IADD R11, R9, 0x1, R0 ;  /* 0x00000001090b7824 */ /* 0x000fe200078e0200 */
[----:B------:R-:W-:Y:S03]  /*0d90*/  BSSY.RECONVERGENT B0, `(.L_x_15) ;  /* 0x0000008000007945 */ /* 0x000fe60003800200 */
[----:B0-----:R-:W0:Y:S01]  /*0da0*/  LDS R5, [R7] ;  /* 0x0000000007057984 */ /* 0x001e220000000800 */
[----:B------:R-:W-:Y:S02]  /*0db0*/  ISETP.GT.U32.AND P1, PT, R11, 0x19, PT ;  /* 0x000000190b00780c */ /* 0x000fe40003f24070 */
[----:B0-----:R-:W-:-:S13]  /*0dc0*/  ISETP.NE.AND P0, PT, R5, RZ, PT ;  /* 0x000000ff0500720c */ /* 0x001fda0003f05270 */
[----:B------:R-:W-:Y:S05]  /*0dd0*/  @!P0 BRA `(.L_x_16) ;  /* 0x00000000000c8947 */ /* 0x000fea0003800000 */
[----:B------:R-:W0:Y:S02]  /*0de0*/  LDC.64 R2, c[0x0][0x388] ;  /* 0x0000e200ff027b82 */ /* 0x000e240000000a00 */
[----:B0-----:R-:W-:-:S05]  /*0df0*/  IMAD.WIDE.U32 R2, R9, 0x4, R2 ;  /* 0x0000000409027825 */ /* 0x001fca00078e0002 */
[----:B------:R0:W-:Y:S02]  /*0e00*/  REDG.E.ADD.STRONG.GPU desc[UR6][R2.64], R5 ;  /* 0x000000050200798e */ /* 0x0001e4000c12e106 */
.L_x_16:
[----:B------:R-:W-:Y:S05]  /*0e10*/  BSYNC.RECONVERGENT B0 ;  /* 0x0000000000007941 */ /* 0x000fea0003800200 */
.L_x_15:
        /* <DEDUP_REMOVED lines=11> */
.L_x_18:
[----:B------:R-:W-:Y:S05]  /*0ed0*/  BSYNC.RECONVERGENT B0 ;  /* 0x0000000000007941 */ /* 0x000fea0003800200 */
.L_x_17:
        /* <DEDUP_REMOVED lines=11> */
.L_x_20:
[----:B------:R-:W-:Y:S05]  /*0f90*/  BSYNC.RECONVERGENT B0 ;  /* 0x0000000000007941 */ /* 0x000fea0003800200 */
.L_x_19:
        /* <DEDUP_REMOVED lines=11> */
.L_x_22:
[----:B------:R-:W-:Y:S05]  /*1050*/  BSYNC.RECONVERGENT B0 ;  /* 0x0000000000007941 */ /* 0x000fea0003800200 */
.L_x_21:
        /* <DEDUP_REMOVED lines=11> */
.L_x_24:
[----:B------:R-:W-:Y:S05]  /*1110*/  BSYNC.RECONVERGENT B0 ;  /* 0x0000000000007941 */ /* 0x000fea0003800200 */
.L_x_23:
        /* <DEDUP_REMOVED lines=11> */
.L_x_26:
[----:B------:R-:W-:Y:S05]  /*11d0*/  BSYNC.RECONVERGENT B0 ;  /* 0x0000000000007941 */ /* 0x000fea0003800200 */
.L_x_25:
        /* <DEDUP_REMOVED lines=11> */
.L_x_28:
[----:B------:R-:W-:Y:S05]  /*1290*/  BSYNC.RECONVERGENT B0 ;  /* 0x0000000000007941 */ /* 0x000fea0003800200 */
.L_x_27:
        /* <DEDUP_REMOVED lines=11> */
.L_x_30:
[----:B------:R-:W-:Y:S05]  /*1350*/  BSYNC.RECONVERGENT B0 ;  /* 0x0000000000007941 */ /* 0x000fea0003800200 */
.L_x_29:
        /* <DEDUP_REMOVED lines=11> */
.L_x_32:
[----:B------:R-:W-:Y:S05]  /*1410*/  BSYNC.RECONVERGENT B0 ;  /* 0x0000000000007941 */ /* 0x000fea0003800200 */
.L_x_31:
        /* <DEDUP_REMOVED lines=11> */
.L_x_34:
[----:B------:R-:W-:Y:S05]  /*14d0*/  BSYNC.RECONVERGENT B0 ;  /* 0x0000000000007941 */ /* 0x000fea0003800200 */
.L_x_33:
        /* <DEDUP_REMOVED lines=11> */
.L_x_36:
[----:B------:R-:W-:Y:S05]  /*1590*/  BSYNC.RECONVERGENT B0 ;  /* 0x0000000000007941 */ /* 0x000fea0003800200 */
.L_x_35:
        /* <DEDUP_REMOVED lines=11> */
.L_x_38:
[----:B------:R-:W-:Y:S05]  /*1650*/  BSYNC.RECONVERGENT B0 ;  /* 0x0000000000007941 */ /* 0x000fea0003800200 */
.L_x_37:
        /* <DEDUP_REMOVED lines=11> */
.L_x_40:
[----:B------:R-:W-:Y:S05]  /*1710*/  BSYNC.RECONVERGENT B0 ;  /* 0x0000000000007941 */ /* 0x000fea0003800200 */
.L_x_39:
        /* <DEDUP_REMOVED lines=11> */
.L_x_42:
[----:B------:R-:W-:Y:S05]  /*17d0*/  BSYNC.RECONVERGENT B0 ;  /* 0x0000000000007941 */ /* 0x000fea0003800200 */
.L_x_41:
        /* <DEDUP_REMOVED lines=11> */
.L_x_44:
[----:B------:R-:W-:Y:S05]  /*1890*/  BSYNC.RECONVERGENT B0 ;  /* 0x0000000000007941 */ /* 0x000fea0003800200 */
.L_x_43:
        /* <DEDUP_REMOVED lines=11> */
.L_x_46:
[----:B------:R-:W-:Y:S05]  /*1950*/  BSYNC.RECONVERGENT B0 ;  /* 0x0000000000007941 */ /* 0x000fea0003800200 */
.L_x_45:
        /* <DEDUP_REMOVED lines=11> */
.L_x_48:
[----:B------:R-:W-:Y:S05]  /*1a10*/  BSYNC.RECONVERGENT B0 ;  /* 0x0000000000007941 */ /* 0x000fea0003800200 */
.L_x_47:
        /* <DEDUP_REMOVED lines=11> */
.L_x_50:
[----:B------:R-:W-:Y:S05]  /*1ad0*/  BSYNC.RECONVERGENT B0 ;  /* 0x0000000000007941 */ /* 0x000fea0003800200 */
.L_x_49:
        /* <DEDUP_REMOVED lines=11> */
.L_x_52:
[----:B------:R-:W-:Y:S05]  /*1b90*/  BSYNC.RECONVERGENT B0 ;  /* 0x0000000000007941 */ /* 0x000fea0003800200 */
.L_x_51:
        /* <DEDUP_REMOVED lines=11> */
.L_x_54:
[----:B------:R-:W-:Y:S05]  /*1c50*/  BSYNC.RECONVERGENT B0 ;  /* 0x0000000000007941 */ /* 0x000fea0003800200 */
.L_x_53:
        /* <DEDUP_REMOVED lines=11> */
.L_x_56:
[----:B------:R-:W-:Y:S05]  /*1d10*/  BSYNC.RECONVERGENT B0 ;  /* 0x0000000000007941 */ /* 0x000fea0003800200 */
.L_x_55:
[----:B------:R-:W-:Y:S05]  /*1d20*/  @P1 EXIT ;  /* 0x000000000000194d */ /* 0x000fea0003800000 */
[----:B0-----:R-:W-:-:S06]  /*1d30*/  IMAD R5, R0, 0x4, R7 ;  /* 0x0000000400057824 */ /* 0x001fcc00078e0207 */
[----:B------:R-:W0:Y:S02]  /*1d40*/  LDS R5, [R5] ;  /* 0x0000000005057984 */ /* 0x000e240000000800 */
[----:B0-----:R-:W-:-:S13]  /*1d50*/  ISETP.NE.AND P0, PT, R5, RZ, PT ;  /* 0x000000ff0500720c */ /* 0x001fda0003f05270 */
[----:B------:R-:W-:Y:S05]  /*1d60*/  @!P0 EXIT ;  /* 0x000000000000894d */ /* 0x000fea0003800000 */
[----:B------:R-:W0:Y:S02]  /*1d70*/  LDC.64 R2, c[0x0][0x388] ;  /* 0x0000e200ff027b82 */ /* 0x000e240000000a00 */
[----:B0-----:R-:W-:-:S05]  /*1d80*/  IMAD.WIDE.U32 R2, R11, 0x4, R2 ;  /* 0x000000040b027825 */ /* 0x001fca00078e0002 */
[----:B------:R-:W-:Y:S01]  /*1d90*/  REDG.E.ADD.STRONG.GPU desc[UR6][R2.64], R5 ;  /* 0x000000050200798e */ /* 0x000fe2000c12e106 */
[----:B------:R-:W-:Y:S05]  /*1da0*/  EXIT ;  /* 0x000000000000794d */ /* 0x000fea0003800000 */
.L_x_57:
[----:B------:R-:W-:-:S00]  /*1db0*/  BRA `(.L_x_57) ;  /* 0xfffffffc00fc7947 */ /* 0x000fc0000383ffff */
[----:B------:R-:W-:-:S00]  /*1dc0*/  NOP ;  /* 0x0000000000007918 */ /* 0x000fc00000000000 */
        /* <DEDUP_REMOVED lines=11> */
.L_x_59:


//--------------------- .text._Z19histogramKernelSlowPKcPji --------------------------
	.section	.text._Z19histogramKernelSlowPKcPji,"ax",@progbits
	.align	128
        .global         _Z19histogramKernelSlowPKcPji
        .type           _Z19histogramKernelSlowPKcPji,@function
        .size           _Z19histogramKernelSlowPKcPji,(.L_x_60 - _Z19histogramKernelSlowPKcPji)
        .other          _Z19histogramKernelSlowPKcPji,@"STO_CUDA_ENTRY STV_DEFAULT"
_Z19histogramKernelSlowPKcPji:
.text._Z19histogramKernelSlowPKcPji:
[----:B------:R-:W-:Y:S01]  /*0000*/  LDC R1, c[0x0][0x37c] ;  /* 0x0000df00ff017b82 */ /* 0x000fe20000000800 */
[----:B------:R-:W0:Y:S07]  /*0010*/  S2R R3, SR_TID.X ;  /* 0x0000000000037919 */ /* 0x000e2e0000002100 */
[----:B------:R-:W0:Y:S01]  /*0020*/  S2UR UR4, SR_CTAID.X ;  /* 0x00000000000479c3 */ /* 0x000e220000002500 */
[----:B------:R-:W1:Y:S07]  /*0030*/  LDCU UR5, c[0x0][0x390] ;  /* 0x00007200ff0577ac */ /* 0x000e6e0008000800 */
[----:B------:R-:W0:Y:S02]  /*0040*/  LDC R0, c[0x0][0x360] ;  /* 0x0000d800ff007b82 */ /* 0x000e240000000800 */
[----:B0-----:R-:W-:-:S05]  /*0050*/  IMAD R0, R0, UR4, R3 ;  /* 0x0000000400007c24 */ /* 0x001fca000f8e0203 */
[----:B-1----:R-:W-:-:S13]  /*0060*/  ISETP.GE.AND P0, PT, R0, UR5, PT ;  /* 0x0000000500007c0c */ /* 0x002fda000bf06270 */
[----:B------:R-:W-:Y:S05]  /*0070*/  @P0 EXIT ;  /* 0x000000000000094d */ /* 0x000fea0003800000 */
[----:B------:R-:W0:Y:S01]  /*0080*/  LDCU.64 UR6, c[0x0][0x380] ;  /* 0x00007000ff0677ac */ /* 0x000e220008000a00 */
[----:B------:R-:W1:Y:S01]  /*0090*/  LDCU.64 UR4, c[0x0][0x358] ;  /* 0x00006b00ff0477ac */ /* 0x000e620008000a00 */
[----:B0-----:R-:W-:-:S04]  /*00a0*/  IADD3 R2, P0, PT, R0, UR6, RZ ;  /* 0x0000000600027c10 */ /* 0x001fc8000ff1e0ff */
[----:B------:R-:W-:-:S05]  /*00b0*/  LEA.HI.X.SX32 R3, R0, UR7, 0x1, P0 ;  /* 0x0000000700037c11 */ /* 0x000fca00080f0eff */
[----:B-1----:R-:W2:Y:S02]  /*00c0*/  LDG.E.U8.CONSTANT R2, desc[UR4][R2.64] ;  /* 0x0000000402027981 */ /* 0x002ea4000c1e9100 */
[----:B--2---:R-:W-:-:S05]  /*00d0*/  LOP3.LUT R0, R2, 0x20, RZ, 0xfc, !PT ;  /* 0x0000002002007812 */ /* 0x004fca00078efcff */
[----:B------:R-:W-:-:S05]  /*00e0*/  VIADD R4, R0, 0xffffff9f ;  /* 0xffffff9f00047836 */ /* 0x000fca0000000000 */
[----:B------:R-:W-:-:S04]  /*00f0*/  LOP3.LUT R4, R4, 0xff, RZ, 0xc0, !PT ;  /* 0x000000ff04047812 */ /* 0x000fc800078ec0ff */
[----:B------:R-:W-:-:S13]  /*0100*/  ISETP.GT.U32.AND P0, PT, R4, 0x19, PT ;  /* 0x000000190400780c */ /* 0x000fda0003f04070 */
[----:B------:R-:W-:Y:S05]  /*0110*/  @P0 EXIT ;  /* 0x000000000000094d */ /* 0x000fea0003800000 */
[----:B------:R-:W0:Y:S01]  /*0120*/  LDC.64 R2, c[0x0][0x388] ;  /* 0x0000e200ff027b82 */ /* 0x000e220000000a00 */
[----:B------:R-:W-:Y:S01]  /*0130*/  LOP3.LUT R5, R0, 0xff, RZ, 0xc0, !PT ;  /* 0x000000ff00057812 */ /* 0x000fe200078ec0ff */
[----:B------:R-:W-:-:S04]  /*0140*/  IMAD.MOV.U32 R7, RZ, RZ, 0x1 ;  /* 0x00000001ff077424 */ /* 0x000fc800078e00ff */
[----:B0-----:R-:W-:-:S05]  /*0150*/  IMAD.WIDE.U32 R2, R5, 0x4, R2 ;  /* 0x0000000405027825 */ /* 0x001fca00078e0002 */
[----:B------:R-:W-:Y:S01]  /*0160*/  REDG.E.ADD.STRONG.GPU desc[UR4][R2.64+-0x184], R7 ;  /* 0xfffe7c070200798e */ /* 0x000fe2000c12e104 */
[----:B------:R-:W-:Y:S05]  /*0170*/  EXIT ;  /* 0x000000000000794d */ /* 0x000fea0003800000 */
.L_x_58:
        /* <DEDUP_REMOVED lines=16> */
.L_x_60:


//--------------------- .nv.shared._Z15histogramKernelPKcPji --------------------------
	.section	.nv.shared._Z15histogramKernelPKcPji,"aw",@nobits
	.sectionflags	@""
	.align	4
.nv.shared._Z15histogramKernelPKcPji:
	.zero		1128


//--------------------- .nv.shared.reserved.0     --------------------------
	.section	.nv.shared.reserved.0,"aw",@nobits
	.weak		__nv_reservedSMEM_offset_0_alias
	.size		__nv_reservedSMEM_offset_0_alias, 0, 64
	.other		__nv_reservedSMEM_offset_0_alias,@"STO_CUDA_RESERVED_SHARED STV_DEFAULT"
__nv_reservedSMEM_offset_0_alias:
	.zero		0
	.zero		64


//--------------------- .nv.constant0._Z15histogramKernelPKcPji --------------------------
	.section	.nv.constant0._Z15histogramKernelPKcPji,"a",@progbits
	.sectionflags	@""
	.align	4
.nv.constant0._Z15histogramKernelPKcPji:
	.zero		916


//--------------------- .nv.constant0._Z19histogramKernelSlowPKcPji --------------------------
	.section	.nv.constant0._Z19histogramKernelSlowPKcPji,"a",@progbits
	.sectionflags	@""
	.align	4
.nv.constant0._Z19histogramKernelSlowPKcPji:
	.zero		916


//--------------------- SYMBOLS --------------------------

	.type		.nv.reservedSmem.offset0,@object
	.size		.nv.reservedSmem.offset0,0x4
	.type		.nv.reservedSmem.cap,@object
	.size		.nv.reservedSmem.cap,0x4
